//
// Generated by NVIDIA NVVM Compiler
//
// Compiler Build ID: CL-36424714
// Cuda compilation tools, release 13.0, V13.0.88
// Based on NVVM 20.0.0
//

.version 9.0
.target sm_100
.address_size 64

	// .globl	_Z20sobel_edge_detectionPfS_ii
.const .align 4 .b8 sobel_x[36] = {255, 255, 255, 255, 0, 0, 0, 0, 1, 0, 0, 0, 254, 255, 255, 255, 0, 0, 0, 0, 2, 0, 0, 0, 255, 255, 255, 255, 0, 0, 0, 0, 1};
.const .align 4 .b8 sobel_y[36] = {255, 255, 255, 255, 254, 255, 255, 255, 255, 255, 255, 255, 0, 0, 0, 0, 0, 0, 0, 0, 0, 0, 0, 0, 1, 0, 0, 0, 2, 0, 0, 0, 1};

.visible .entry _Z20sobel_edge_detectionPfS_ii(
	.param .u64 .ptr .align 1 _Z20sobel_edge_detectionPfS_ii_param_0,
	.param .u64 .ptr .align 1 _Z20sobel_edge_detectionPfS_ii_param_1,
	.param .u32 _Z20sobel_edge_detectionPfS_ii_param_2,
	.param .u32 _Z20sobel_edge_detectionPfS_ii_param_3
)
{


	ret;

}


// ===== COMPILED SASS (sm_100) =====

	.target	sm_100

	.elftype	@"ET_EXEC"


//--------------------- .note.nv.tkinfo           --------------------------
	.section	.note.nv.tkinfo,"",@"SHT_NOTE"
	.sectionflags	@"SHF_NOTE_NV_TKINFO"
	.tkinfo
        /*0018*/ 	.word	0x00000002
        /*0030*/ 	.string	""
        /*0030*/ 	.string	"ptxas"
        /*0030*/ 	.string	"Cuda compilation tools, release 13.0, V13.0.88"
        /*0030*/ 	.string	"Build cuda_13.0.r13.0/compiler.36424714_0"
        /*0030*/ 	.string	"-arch sm_100 -m 64 "



//--------------------- .note.nv.cuinfo           --------------------------
	.section	.note.nv.cuinfo,"",@"SHT_NOTE"
	.sectionflags	@"SHF_NOTE_NV_CUINFO"
        /*0018*/ 	.short	0x0002
        /*001a*/ 	.short	0x0064
        /*001c*/ 	.short	0x0082
	.zero		2


//--------------------- .nv.info                  --------------------------
	.section	.nv.info,"",@"SHT_CUDA_INFO"
	.align	4


	//----- nvinfo : EIATTR_REGCOUNT
	.align		4
        /*0000*/ 	.byte	0x04, 0x2f
        /*0002*/ 	.short	(.L_3 - .L_2)
	.align		4
.L_2:
        /*0004*/ 	.word	index@(_Z20sobel_edge_detectionPfS_ii)
        /*0008*/ 	.word	0x00000004


	//----- nvinfo : EIATTR_FRAME_SIZE
	.align		4
.L_3:
        /*000c*/ 	.byte	0x04, 0x11
        /*000e*/ 	.short	(.L_5 - .L_4)
	.align		4
.L_4:
        /*0010*/ 	.word	index@(_Z20sobel_edge_detectionPfS_ii)
        /*0014*/ 	.word	0x00000000


	//----- nvinfo : EIATTR_MIN_STACK_SIZE
	.align		4
.L_5:
        /*0018*/ 	.byte	0x04, 0x12
        /*001a*/ 	.short	(.L_7 - .L_6)
	.align		4
.L_6:
        /*001c*/ 	.word	index@(_Z20sobel_edge_detectionPfS_ii)
        /*0020*/ 	.word	0x00000000
.L_7:


//--------------------- .nv.compat                --------------------------
	.section	.nv.compat,"",@"SHT_CUDA_COMPAT_INFO"
	.align	4
        /*0000*/ 	.byte	0x02, 0x09, 0x00, 0x00, 0x02, 0x02, 0x01, 0x00, 0x02, 0x05, 0x05, 0x00, 0x03, 0x07, 0x01, 0x01
        /*0010*/ 	.byte	0x02, 0x03, 0x00, 0x00, 0x02, 0x06, 0x01, 0x00, 0x04, 0x0b, 0x08, 0x00, 0x09, 0x00, 0x00, 0x00
        /*0020*/ 	.byte	0x00, 0x00, 0x00, 0x00


//--------------------- .nv.info._Z20sobel_edge_detectionPfS_ii --------------------------
	.section	.nv.info._Z20sobel_edge_detectionPfS_ii,"",@"SHT_CUDA_INFO"
	.sectionflags	@""
	.align	4


	//----- nvinfo : EIATTR_CUDA_API_VERSION
	.align		4
        /*0000*/ 	.byte	0x04, 0x37
        /*0002*/ 	.short	(.L_9 - .L_8)
.L_8:
        /*0004*/ 	.word	0x00000082


	//----- nvinfo : EIATTR_KPARAM_INFO
	.align		4
.L_9:
        /*0008*/ 	.byte	0x04, 0x17
        /*000a*/ 	.short	(.L_11 - .L_10)
.L_10:
        /*000c*/ 	.word	0x00000000
        /*0010*/ 	.short	0x0003
        /*0012*/ 	.short	0x0014
        /*0014*/ 	.byte	0x00, 0xf0, 0x11, 0x00


	//----- nvinfo : EIATTR_KPARAM_INFO
	.align		4
.L_11:
        /*0018*/ 	.byte	0x04, 0x17
        /*001a*/ 	.short	(.L_13 - .L_12)
.L_12:
        /*001c*/ 	.word	0x00000000
        /*0020*/ 	.short	0x0002
        /*0022*/ 	.short	0x0010
        /*0024*/ 	.byte	0x00, 0xf0, 0x11, 0x00


	//----- nvinfo : EIATTR_KPARAM_INFO
	.align		4
.L_13:
        /*0028*/ 	.byte	0x04, 0x17
        /*002a*/ 	.short	(.L_15 - .L_14)
.L_14:
        /*002c*/ 	.word	0x00000000
        /*0030*/ 	.short	0x0001
        /*0032*/ 	.short	0x0008
        /*0034*/ 	.byte	0x00, 0xf5, 0x21, 0x00


	//----- nvinfo : EIATTR_KPARAM_INFO
	.align		4
.L_15:
        /*0038*/ 	.byte	0x04, 0x17
        /*003a*/ 	.short	(.L_17 - .L_16)
.L_16:
        /*003c*/ 	.word	0x00000000
        /*0040*/ 	.short	0x0000
        /*0042*/ 	.short	0x0000
        /*0044*/ 	.byte	0x00, 0xf5, 0x21, 0x00


	//----- nvinfo : EIATTR_SPARSE_MMA_MASK
	.align		4
.L_17:
        /*0048*/ 	.byte	0x03, 0x50
        /*004a*/ 	.short	0x0000


	//----- nvinfo : EIATTR_MAXREG_COUNT
	.align		4
        /*004c*/ 	.byte	0x03, 0x1b
        /*004e*/ 	.short	0x00ff


	//----- nvinfo : EIATTR_MERCURY_ISA_VERSION
	.align		4
        /*0050*/ 	.byte	0x03, 0x5f
        /*0052*/ 	.short	0x0101


	//----- nvinfo : EIATTR_VRC_CTA_INIT_COUNT
	.align		4
        /*0054*/ 	.byte	0x02, 0x4a
	.zero		1
	.zero		1


	//----- nvinfo : EIATTR_EXIT_INSTR_OFFSETS
	.align		4
        /*0058*/ 	.byte	0x04, 0x1c
        /*005a*/ 	.short	(.L_19 - .L_18)


	//   ....[0]....
.L_18:
        /*005c*/ 	.word	0x00000010


	//----- nvinfo : EIATTR_CBANK_PARAM_SIZE
	.align		4
.L_19:
        /*0060*/ 	.byte	0x03, 0x19
        /*0062*/ 	.short	0x0018


	//----- nvinfo : EIATTR_PARAM_CBANK
	.align		4
        /*0064*/ 	.byte	0x04, 0x0a
        /*0066*/ 	.short	(.L_21 - .L_20)
	.align		4
.L_20:
        /*0068*/ 	.word	index@(.nv.constant0._Z20sobel_edge_detectionPfS_ii)
        /*006c*/ 	.short	0x0380
        /*006e*/ 	.short	0x0018


	//----- nvinfo : EIATTR_SW_WAR
	.align		4
.L_21:
        /*0070*/ 	.byte	0x04, 0x36
        /*0072*/ 	.short	(.L_23 - .L_22)
.L_22:
        /*0074*/ 	.word	0x00000008
.L_23:


//--------------------- .nv.callgraph             --------------------------
	.section	.nv.callgraph,"",@"SHT_CUDA_CALLGRAPH"
	.align	4
	.sectionentsize	8
	.align		4
        /*0000*/ 	.word	0x00000000
	.align		4
        /*0004*/ 	.word	0xffffffff
	.align		4
        /*0008*/ 	.word	0x00000000
	.align		4
        /*000c*/ 	.word	0xfffffffe
	.align		4
        /*0010*/ 	.word	0x00000000
	.align		4
        /*0014*/ 	.word	0xfffffffd
	.align		4
        /*0018*/ 	.word	0x00000000
	.align		4
        /*001c*/ 	.word	0xfffffffc


//--------------------- .nv.constant3             --------------------------
	.section	.nv.constant3,"a",@progbits
	.align	4
.nv.constant3:
	.type		sobel_x,@object
	.size		sobel_x,(sobel_y - sobel_x)
sobel_x:
        /*0000*/ 	.byte	0xff, 0xff, 0xff, 0xff, 0x00, 0x00, 0x00, 0x00, 0x01, 0x00, 0x00, 0x00, 0xfe, 0xff, 0xff, 0xff
        /*0010*/ 	.byte	0x00, 0x00, 0x00, 0x00, 0x02, 0x00, 0x00, 0x00, 0xff, 0xff, 0xff, 0xff, 0x00, 0x00, 0x00, 0x00
        /*0020*/ 	.byte	0x01, 0x00, 0x00, 0x00
	.type		sobel_y,@object
	.size		sobel_y,(.L_1 - sobel_y)
sobel_y:
        /*0024*/ 	.byte	0xff, 0xff, 0xff, 0xff, 0xfe, 0xff, 0xff, 0xff, 0xff, 0xff, 0xff, 0xff, 0x00, 0x00, 0x00, 0x00
        /*0034*/ 	.byte	0x00, 0x00, 0x00, 0x00, 0x00, 0x00, 0x00, 0x00, 0x01, 0x00, 0x00, 0x00, 0x02, 0x00, 0x00, 0x00
        /*0044*/ 	.byte	0x01, 0x00, 0x00, 0x00
.L_1:


//--------------------- .text._Z20sobel_edge_detectionPfS_ii --------------------------
	.section	.text._Z20sobel_edge_detectionPfS_ii,"ax",@progbits
	.align	128
        .global         _Z20sobel_edge_detectionPfS_ii
        .type           _Z20sobel_edge_detectionPfS_ii,@function
        .size           _Z20sobel_edge_detectionPfS_ii,(.L_x_1 - _Z20sobel_edge_detectionPfS_ii)
        .other          _Z20sobel_edge_detectionPfS_ii,@"STO_CUDA_ENTRY STV_DEFAULT"
_Z20sobel_edge_detectionPfS_ii:
.text._Z20sobel_edge_detectionPfS_ii:
[----:B------:R-:W-:Y:S01]  /*0000*/  LDC R1, c[0x0][0x37c] ;  /* 0x0000df00ff017b82 */ /* 0x000fe20000000800 */
[----:B------:R-:W-:Y:S05]  /*0010*/  EXIT ;  /* 0x000000000000794d */ /* 0x000fea0003800000 */
.L_x_0:
[----:B------:R-:W-:-:S00]  /*0020*/  BRA `(.L_x_0) ;  /* 0xfffffffc00fc7947 */ /* 0x000fc0000383ffff */
[----:B------:R-:W-:-:S00]  /*0030*/  NOP ;  /* 0x0000000000007918 */ /* 0x000fc00000000000 */
        /* <DEDUP_REMOVED lines=12> */
.L_x_1:


//--------------------- .nv.shared.reserved.0     --------------------------
	.section	.nv.shared.reserved.0,"aw",@nobits
	.weak		__nv_reservedSMEM_offset_0_alias
	.size		__nv_reservedSMEM_offset_0_alias, 0, 64
	.other		__nv_reservedSMEM_offset_0_alias,@"STO_CUDA_RESERVED_SHARED STV_DEFAULT"
__nv_reservedSMEM_offset_0_alias:
	.zero		0
	.zero		64


//--------------------- .nv.constant0._Z20sobel_edge_detectionPfS_ii --------------------------
	.section	.nv.constant0._Z20sobel_edge_detectionPfS_ii,"a",@progbits
	.sectionflags	@""
	.align	4
.nv.constant0._Z20sobel_edge_detectionPfS_ii:
	.zero		920


//--------------------- SYMBOLS --------------------------

	.type		.nv.reservedSmem.offset0,@object
	.size		.nv.reservedSmem.offset0,0x4
